	.headerflags	@"EF_CUDA_TEXMODE_UNIFIED EF_CUDA_64BIT_ADDRESS EF_CUDA_ACCELERATORS EF_CUDA_SM90 EF_CUDA_VIRTUAL_SM(EF_CUDA_SM90)"
	.elftype	@"ET_EXEC"


//--------------------- .nv.info                  --------------------------
	.section	.nv.info,"",@"SHT_CUDA_INFO"
	.align	4


	//----- nvinfo : EIATTR_REGCOUNT
	.align		4
        /*0000*/ 	.byte	0x04, 0x2f
        /*0002*/ 	.short	(.L_1 - .L_0)
	.align		4
.L_0:
        /*0004*/ 	.word	index@(triton_poi_fused_cat_27)
        /*0008*/ 	.word	0x0000000a


	//----- nvinfo : EIATTR_MIN_STACK_SIZE
	.align		4
.L_1:
        /*000c*/ 	.byte	0x04, 0x12
        /*000e*/ 	.short	(.L_3 - .L_2)
	.align		4
.L_2:
        /*0010*/ 	.word	index@(triton_poi_fused_cat_27)
        /*0014*/ 	.word	0x00000000


	//----- nvinfo : EIATTR_FRAME_SIZE
	.align		4
.L_3:
        /*0018*/ 	.byte	0x04, 0x11
        /*001a*/ 	.short	(.L_5 - .L_4)
	.align		4
.L_4:
        /*001c*/ 	.word	index@(triton_poi_fused_cat_27)
        /*0020*/ 	.word	0x00000000


	//----- nvinfo : EIATTR_MIN_STACK_SIZE
	.align		4
.L_5:
        /*0024*/ 	.byte	0x04, 0x12
        /*0026*/ 	.short	(.L_7 - .L_6)
	.align		4
.L_6:
        /*0028*/ 	.word	index@(triton_poi_fused_cat_27)
        /*002c*/ 	.word	0x00000000
.L_7:


//--------------------- .nv.info.triton_poi_fused_cat_27 --------------------------
	.section	.nv.info.triton_poi_fused_cat_27,"",@"SHT_CUDA_INFO"
	.sectionflags	@""
	.align	4


	//----- nvinfo : EIATTR_CUDA_API_VERSION
	.align		4
        /*0000*/ 	.byte	0x04, 0x37
        /*0002*/ 	.short	(.L_9 - .L_8)
.L_8:
        /*0004*/ 	.word	0x0000007c


	//----- nvinfo : EIATTR_KPARAM_INFO
	.align		4
.L_9:
        /*0008*/ 	.byte	0x04, 0x17
        /*000a*/ 	.short	(.L_11 - .L_10)
.L_10:
        /*000c*/ 	.word	0x00000000
        /*0010*/ 	.short	0x0002
        /*0012*/ 	.short	0x0010
        /*0014*/ 	.byte	0x00, 0xf0, 0x11, 0x00


	//----- nvinfo : EIATTR_KPARAM_INFO
	.align		4
.L_11:
        /*0018*/ 	.byte	0x04, 0x17
        /*001a*/ 	.short	(.L_13 - .L_12)
.L_12:
        /*001c*/ 	.word	0x00000000
        /*0020*/ 	.short	0x0001
        /*0022*/ 	.short	0x0008
        /*0024*/ 	.byte	0x00, 0xf4, 0x21, 0x00


	//----- nvinfo : EIATTR_KPARAM_INFO
	.align		4
.L_13:
        /*0028*/ 	.byte	0x04, 0x17
        /*002a*/ 	.short	(.L_15 - .L_14)
.L_14:
        /*002c*/ 	.word	0x00000000
        /*0030*/ 	.short	0x0000
        /*0032*/ 	.short	0x0000
        /*0034*/ 	.byte	0x00, 0xf4, 0x21, 0x00


	//----- nvinfo : EIATTR_SPARSE_MMA_MASK
	.align		4
.L_15:
        /*0038*/ 	.byte	0x03, 0x50
        /*003a*/ 	.short	0x0000


	//----- nvinfo : EIATTR_MAXREG_COUNT
	.align		4
        /*003c*/ 	.byte	0x03, 0x1b
        /*003e*/ 	.short	0x00ff


	//----- nvinfo : EIATTR_EXIT_INSTR_OFFSETS
	.align		4
        /*0040*/ 	.byte	0x04, 0x1c
        /*0042*/ 	.short	(.L_17 - .L_16)


	//   ....[0]....
.L_16:
        /*0044*/ 	.word	0x00000120


	//----- nvinfo : EIATTR_REQNTID
	.align		4
.L_17:
        /*0048*/ 	.byte	0x04, 0x10
        /*004a*/ 	.short	(.L_19 - .L_18)
.L_18:
        /*004c*/ 	.word	0x00000080
        /*0050*/ 	.word	0x00000001
        /*0054*/ 	.word	0x00000001


	//----- nvinfo : EIATTR_CBANK_PARAM_SIZE
	.align		4
.L_19:
        /*0058*/ 	.byte	0x03, 0x19
        /*005a*/ 	.short	0x0014


	//----- nvinfo : EIATTR_PARAM_CBANK
	.align		4
        /*005c*/ 	.byte	0x04, 0x0a
        /*005e*/ 	.short	(.L_21 - .L_20)
	.align		4
.L_20:
        /*0060*/ 	.word	index@(.nv.constant0.triton_poi_fused_cat_27)
        /*0064*/ 	.short	0x0210
        /*0066*/ 	.short	0x0014


	//----- nvinfo : EIATTR_SW_WAR
	.align		4
.L_21:
        /*0068*/ 	.byte	0x04, 0x36
        /*006a*/ 	.short	(.L_23 - .L_22)
.L_22:
        /*006c*/ 	.word	0x00000008
.L_23:


//--------------------- .nv.callgraph             --------------------------
	.section	.nv.callgraph,"",@"SHT_CUDA_CALLGRAPH"
	.align	4
	.sectionentsize	8
	.align		4
        /*0000*/ 	.word	0x00000000
	.align		4
        /*0004*/ 	.word	0xffffffff
	.align		4
        /*0008*/ 	.word	0x00000000
	.align		4
        /*000c*/ 	.word	0xfffffffe
	.align		4
        /*0010*/ 	.word	0x00000000
	.align		4
        /*0014*/ 	.word	0xfffffffd
	.align		4
        /*0018*/ 	.word	0x00000000
	.align		4
        /*001c*/ 	.word	0xfffffffc


//--------------------- .text.triton_poi_fused_cat_27 --------------------------
	.section	.text.triton_poi_fused_cat_27,"ax",@progbits
	.align	128
        .global         triton_poi_fused_cat_27
        .type           triton_poi_fused_cat_27,@function
        .size           triton_poi_fused_cat_27,(.L_x_1 - triton_poi_fused_cat_27)
        .other          triton_poi_fused_cat_27,@"STO_CUDA_ENTRY STV_DEFAULT"
triton_poi_fused_cat_27:
.text.triton_poi_fused_cat_27:
[----:B------:R-:W-:Y:S01]  /*0000*/  LDC R1, c[0x0][0x28] ;  /* 0x00000a00ff017b82 */ /* 0x000fe20000000800 */
[----:B------:R-:W1:Y:S07]  /*0010*/  S2R R0, SR_TID.X ;  /* 0x0000000000007919 */ /* 0x000e6e0000002100 */
[----:B------:R-:W2:Y:S01]  /*0020*/  LDC.64 R2, c[0x0][0x210] ;  /* 0x00008400ff027b82 */ /* 0x000ea20000000a00 */
[----:B------:R-:W-:Y:S01]  /*0030*/  ULDC.64 UR4, c[0x0][0x208] ;  /* 0x0000820000047ab9 */ /* 0x000fe20000000a00 */
[----:B------:R-:W3:Y:S06]  /*0040*/  S2R R7, SR_CTAID.X ;  /* 0x0000000000077919 */ /* 0x000eec0000002500 */
[----:B------:R-:W4:Y:S01]  /*0050*/  LDC.64 R4, c[0x0][0x218] ;  /* 0x00008600ff047b82 */ /* 0x000f220000000a00 */
[----:B-1----:R-:W-:-:S05]  /*0060*/  LOP3.LUT R0, R0, 0x7f, RZ, 0xc0, !PT ;  /* 0x0000007f00007812 */ /* 0x002fca00078ec0ff */
[----:B---3--:R-:W-:-:S04]  /*0070*/  IMAD R7, R7, 0x80, R0 ;  /* 0x0000008007077824 */ /* 0x008fc800078e0200 */
[----:B--2---:R-:W-:-:S06]  /*0080*/  IMAD.WIDE R2, R7, 0x4, R2 ;  /* 0x0000000407027825 */ /* 0x004fcc00078e0202 */
[----:B------:R-:W2:Y:S01]  /*0090*/  LDG.E R3, desc[UR4][R2.64] ;  /* 0x0000000402037981 */ /* 0x000ea2000c1e1900 */
[----:B------:R-:W-:-:S04]  /*00a0*/  SHF.R.S32.HI R0, RZ, 0x1f, R7 ;  /* 0x0000001fff007819 */ /* 0x000fc80000011407 */
[----:B------:R-:W-:-:S05]  /*00b0*/  LEA.HI R0, R0, R7, RZ, 0xb ;  /* 0x0000000700007211 */ /* 0x000fca00078f58ff */
[C---:B------:R-:W-:Y:S01]  /*00c0*/  IMAD.SHL.U32 R6, R0.reuse, 0x10, RZ ;  /* 0x0000001000067824 */ /* 0x040fe200078e00ff */
[----:B------:R-:W-:-:S04]  /*00d0*/  LOP3.LUT R0, R0, 0xfffff800, RZ, 0xc0, !PT ;  /* 0xfffff80000007812 */ /* 0x000fc800078ec0ff */
[----:B------:R-:W-:-:S04]  /*00e0*/  LOP3.LUT R6, R6, 0xffff8000, RZ, 0xc0, !PT ;  /* 0xffff800006067812 */ /* 0x000fc800078ec0ff */
[----:B------:R-:W-:-:S05]  /*00f0*/  IADD3 R7, R6, R7, -R0 ;  /* 0x0000000706077210 */ /* 0x000fca0007ffe800 */
[----:B----4-:R-:W-:-:S05]  /*0100*/  IMAD.WIDE R4, R7, 0x4, R4 ;  /* 0x0000000407047825 */ /* 0x010fca00078e0204 */
[----:B--2---:R-:W-:Y:S01]  /*0110*/  STG.E desc[UR4][R4.64], R3 ;  /* 0x0000000304007986 */ /* 0x004fe2000c101904 */
[----:B------:R-:W-:Y:S05]  /*0120*/  EXIT ;  /* 0x000000000000794d */ /* 0x000fea0003800000 */
.L_x_0:
[----:B------:R-:W-:-:S00]  /*0130*/  BRA `(.L_x_0) ;  /* 0xfffffffc00fc7947 */ /* 0x000fc0000383ffff */
[----:B------:R-:W-:-:S00]  /*0140*/  NOP ;  /* 0x0000000000007918 */ /* 0x000fc00000000000 */
        /* <DEDUP_REMOVED lines=11> */
.L_x_1:


//--------------------- .nv.constant0.triton_poi_fused_cat_27 --------------------------
	.section	.nv.constant0.triton_poi_fused_cat_27,"a",@progbits
	.sectionflags	@""
	.align	4
.nv.constant0.triton_poi_fused_cat_27:
	.zero		548
